	.headerflags	@"EF_CUDA_TEXMODE_UNIFIED EF_CUDA_64BIT_ADDRESS EF_CUDA_ACCELERATORS EF_CUDA_SM90 EF_CUDA_VIRTUAL_SM(EF_CUDA_SM90)"
	.elftype	@"ET_EXEC"


//--------------------- .nv.info                  --------------------------
	.section	.nv.info,"",@"SHT_CUDA_INFO"
	.align	4


	//----- nvinfo : EIATTR_REGCOUNT
	.align		4
        /*0000*/ 	.byte	0x04, 0x2f
        /*0002*/ 	.short	(.L_1 - .L_0)
	.align		4
.L_0:
        /*0004*/ 	.word	index@(triton_poi_fused_cat_2)
        /*0008*/ 	.word	0x00000010


	//----- nvinfo : EIATTR_MIN_STACK_SIZE
	.align		4
.L_1:
        /*000c*/ 	.byte	0x04, 0x12
        /*000e*/ 	.short	(.L_3 - .L_2)
	.align		4
.L_2:
        /*0010*/ 	.word	index@(triton_poi_fused_cat_2)
        /*0014*/ 	.word	0x00000000


	//----- nvinfo : EIATTR_FRAME_SIZE
	.align		4
.L_3:
        /*0018*/ 	.byte	0x04, 0x11
        /*001a*/ 	.short	(.L_5 - .L_4)
	.align		4
.L_4:
        /*001c*/ 	.word	index@(triton_poi_fused_cat_2)
        /*0020*/ 	.word	0x00000000


	//----- nvinfo : EIATTR_MIN_STACK_SIZE
	.align		4
.L_5:
        /*0024*/ 	.byte	0x04, 0x12
        /*0026*/ 	.short	(.L_7 - .L_6)
	.align		4
.L_6:
        /*0028*/ 	.word	index@(triton_poi_fused_cat_2)
        /*002c*/ 	.word	0x00000000
.L_7:


//--------------------- .nv.info.triton_poi_fused_cat_2 --------------------------
	.section	.nv.info.triton_poi_fused_cat_2,"",@"SHT_CUDA_INFO"
	.sectionflags	@""
	.align	4


	//----- nvinfo : EIATTR_CUDA_API_VERSION
	.align		4
        /*0000*/ 	.byte	0x04, 0x37
        /*0002*/ 	.short	(.L_9 - .L_8)
.L_8:
        /*0004*/ 	.word	0x0000007c


	//----- nvinfo : EIATTR_KPARAM_INFO
	.align		4
.L_9:
        /*0008*/ 	.byte	0x04, 0x17
        /*000a*/ 	.short	(.L_11 - .L_10)
.L_10:
        /*000c*/ 	.word	0x00000000
        /*0010*/ 	.short	0x0002
        /*0012*/ 	.short	0x0010
        /*0014*/ 	.byte	0x00, 0xf0, 0x11, 0x00


	//----- nvinfo : EIATTR_KPARAM_INFO
	.align		4
.L_11:
        /*0018*/ 	.byte	0x04, 0x17
        /*001a*/ 	.short	(.L_13 - .L_12)
.L_12:
        /*001c*/ 	.word	0x00000000
        /*0020*/ 	.short	0x0001
        /*0022*/ 	.short	0x0008
        /*0024*/ 	.byte	0x00, 0xf4, 0x21, 0x00


	//----- nvinfo : EIATTR_KPARAM_INFO
	.align		4
.L_13:
        /*0028*/ 	.byte	0x04, 0x17
        /*002a*/ 	.short	(.L_15 - .L_14)
.L_14:
        /*002c*/ 	.word	0x00000000
        /*0030*/ 	.short	0x0000
        /*0032*/ 	.short	0x0000
        /*0034*/ 	.byte	0x00, 0xf4, 0x21, 0x00


	//----- nvinfo : EIATTR_SPARSE_MMA_MASK
	.align		4
.L_15:
        /*0038*/ 	.byte	0x03, 0x50
        /*003a*/ 	.short	0x0000


	//----- nvinfo : EIATTR_MAXREG_COUNT
	.align		4
        /*003c*/ 	.byte	0x03, 0x1b
        /*003e*/ 	.short	0x00ff


	//----- nvinfo : EIATTR_EXIT_INSTR_OFFSETS
	.align		4
        /*0040*/ 	.byte	0x04, 0x1c
        /*0042*/ 	.short	(.L_17 - .L_16)


	//   ....[0]....
.L_16:
        /*0044*/ 	.word	0x000002b0


	//   ....[1]....
        /*0048*/ 	.word	0x00000300


	//----- nvinfo : EIATTR_REQNTID
	.align		4
.L_17:
        /*004c*/ 	.byte	0x04, 0x10
        /*004e*/ 	.short	(.L_19 - .L_18)
.L_18:
        /*0050*/ 	.word	0x00000080
        /*0054*/ 	.word	0x00000001
        /*0058*/ 	.word	0x00000001


	//----- nvinfo : EIATTR_CBANK_PARAM_SIZE
	.align		4
.L_19:
        /*005c*/ 	.byte	0x03, 0x19
        /*005e*/ 	.short	0x0014


	//----- nvinfo : EIATTR_PARAM_CBANK
	.align		4
        /*0060*/ 	.byte	0x04, 0x0a
        /*0062*/ 	.short	(.L_21 - .L_20)
	.align		4
.L_20:
        /*0064*/ 	.word	index@(.nv.constant0.triton_poi_fused_cat_2)
        /*0068*/ 	.short	0x0210
        /*006a*/ 	.short	0x0014


	//----- nvinfo : EIATTR_SW_WAR
	.align		4
.L_21:
        /*006c*/ 	.byte	0x04, 0x36
        /*006e*/ 	.short	(.L_23 - .L_22)
.L_22:
        /*0070*/ 	.word	0x00000008
.L_23:


//--------------------- .nv.callgraph             --------------------------
	.section	.nv.callgraph,"",@"SHT_CUDA_CALLGRAPH"
	.align	4
	.sectionentsize	8
	.align		4
        /*0000*/ 	.word	0x00000000
	.align		4
        /*0004*/ 	.word	0xffffffff
	.align		4
        /*0008*/ 	.word	0x00000000
	.align		4
        /*000c*/ 	.word	0xfffffffe
	.align		4
        /*0010*/ 	.word	0x00000000
	.align		4
        /*0014*/ 	.word	0xfffffffd
	.align		4
        /*0018*/ 	.word	0x00000000
	.align		4
        /*001c*/ 	.word	0xfffffffc


//--------------------- .text.triton_poi_fused_cat_2 --------------------------
	.section	.text.triton_poi_fused_cat_2,"ax",@progbits
	.sectionflags	@"SHF_BARRIERS=1"
	.align	128
        .global         triton_poi_fused_cat_2
        .type           triton_poi_fused_cat_2,@function
        .size           triton_poi_fused_cat_2,(.L_x_1 - triton_poi_fused_cat_2)
        .other          triton_poi_fused_cat_2,@"STO_CUDA_ENTRY STV_DEFAULT"
triton_poi_fused_cat_2:
.text.triton_poi_fused_cat_2:
[----:B------:R-:W0:Y:S02]  /*0000*/  LDC R1, c[0x0][0x28] ;  /* 0x00000a00ff017b82 */ /* 0x000e240000000800 */
[----:B------:R-:W1:Y:S01]  /*0010*/  S2R R8, SR_TID.X ;  /* 0x0000000000087919 */ /* 0x000e620000002100 */
[----:B------:R-:W-:Y:S01]  /*0020*/  ULDC.64 UR6, c[0x0][0x208] ;  /* 0x0000820000067ab9 */ /* 0x000fe20000000a00 */
[----:B------:R-:W2:Y:S01]  /*0030*/  S2R R13, SR_CTAID.X ;  /* 0x00000000000d7919 */ /* 0x000ea20000002500 */
[----:B-1----:R-:W-:Y:S01]  /*0040*/  IMAD.SHL.U32 R0, R8, 0x2, RZ ;  /* 0x0000000208007824 */ /* 0x002fe200078e00ff */
[----:B--2---:R-:W-:-:S04]  /*0050*/  SHF.R.S32.HI R3, RZ, 0x17, R13 ;  /* 0x00000017ff037819 */ /* 0x004fc8000001140d */
[----:B------:R-:W-:Y:S02]  /*0060*/  LOP3.LUT R0, R0, 0xfe, RZ, 0xc0, !PT ;  /* 0x000000fe00007812 */ /* 0x000fe400078ec0ff */
[----:B------:R-:W-:Y:S02]  /*0070*/  SGXT R3, R3, 0x1 ;  /* 0x000000010303781a */ /* 0x000fe40000000200 */
[----:B------:R-:W-:-:S04]  /*0080*/  PRMT R4, R0, 0x6540, R13 ;  /* 0x0000654000047816 */ /* 0x000fc8000000000d */
[----:B------:R-:W-:Y:S02]  /*0090*/  LEA.HI R5, R3, R4, RZ, 0x2 ;  /* 0x0000000403057211 */ /* 0x000fe400078f10ff */
[----:B------:R-:W1:Y:S02]  /*00a0*/  LDC.64 R2, c[0x0][0x210] ;  /* 0x00008400ff027b82 */ /* 0x000e640000000a00 */
[----:B------:R-:W-:Y:S02]  /*00b0*/  SHF.R.S32.HI R6, RZ, 0x2, R5 ;  /* 0x00000002ff067819 */ /* 0x000fe40000011405 */
[----:B------:R-:W-:Y:S02]  /*00c0*/  LOP3.LUT R5, R5, 0xfffffffc, RZ, 0xc0, !PT ;  /* 0xfffffffc05057812 */ /* 0x000fe400078ec0ff */
[----:B------:R-:W-:-:S03]  /*00d0*/  LEA.HI R7, R6, R6, RZ, 0x2 ;  /* 0x0000000606077211 */ /* 0x000fc600078f10ff */
[----:B------:R-:W-:Y:S01]  /*00e0*/  IMAD.IADD R5, R4, 0x1, -R5 ;  /* 0x0000000104057824 */ /* 0x000fe200078e0a05 */
[----:B------:R-:W-:-:S05]  /*00f0*/  LOP3.LUT R7, R7, 0xfffffffc, RZ, 0xc0, !PT ;  /* 0xfffffffc07077812 */ /* 0x000fca00078ec0ff */
[----:B------:R-:W-:-:S05]  /*0100*/  IMAD.IADD R7, R6, 0x1, -R7 ;  /* 0x0000000106077824 */ /* 0x000fca00078e0a07 */
[----:B------:R-:W-:-:S04]  /*0110*/  ISETP.GT.AND P0, PT, R7, 0x1, PT ;  /* 0x000000010700780c */ /* 0x000fc80003f04270 */
[----:B------:R-:W-:Y:S01]  /*0120*/  ISETP.GT.AND P0, PT, R5, -0x1, P0 ;  /* 0xffffffff0500780c */ /* 0x000fe20000704270 */
[----:B------:R-:W-:-:S03]  /*0130*/  VIADD R5, R4, 0xfffffff8 ;  /* 0xfffffff804057836 */ /* 0x000fc60000000000 */
[----:B------:R-:W-:Y:S01]  /*0140*/  ISETP.LT.AND P0, PT, R4, 0x100, P0 ;  /* 0x000001000400780c */ /* 0x000fe20000701270 */
[----:B-1----:R-:W-:Y:S01]  /*0150*/  IMAD.WIDE R2, R5, 0x4, R2 ;  /* 0x0000000405027825 */ /* 0x002fe200078e0202 */
[----:B------:R-:W-:-:S11]  /*0160*/  CS2R R4, SRZ ;  /* 0x0000000000047805 */ /* 0x000fd6000001ff00 */
[----:B------:R1:W2:Y:S01]  /*0170*/  @P0 LDG.E.64 R4, desc[UR6][R2.64] ;  /* 0x0000000602040981 */ /* 0x0002a2000c1e1b00 */
[----:B------:R-:W3:Y:S01]  /*0180*/  S2UR UR5, SR_CgaCtaId ;  /* 0x00000000000579c3 */ /* 0x000ee20000008800 */
[----:B------:R-:W-:Y:S01]  /*0190*/  UMOV UR4, 0x400 ;  /* 0x0000040000047882 */ /* 0x000fe20000000000 */
[----:B------:R-:W-:Y:S01]  /*01a0*/  LOP3.LUT R6, R8, 0x7f, RZ, 0xc0, !PT ;  /* 0x0000007f08067812 */ /* 0x000fe200078ec0ff */
[----:B---3--:R-:W-:-:S06]  /*01b0*/  UPRMT UR4, UR5, 0x654, UR4 ;  /* 0x0000065405047896 */ /* 0x008fcc0008000004 */
[----:B------:R-:W-:Y:S02]  /*01c0*/  LEA R7, R0, UR4, 0x2 ;  /* 0x0000000400077c11 */ /* 0x000fe4000f8e10ff */
[C---:B------:R-:W-:Y:S02]  /*01d0*/  LEA R10, R6.reuse, UR4, 0x2 ;  /* 0x00000004060a7c11 */ /* 0x040fe4000f8e10ff */
[----:B------:R-:W-:-:S04]  /*01e0*/  PRMT R6, R6, 0x6540, R13 ;  /* 0x0000654006067816 */ /* 0x000fc8000000000d */
[C---:B------:R-:W-:Y:S01]  /*01f0*/  LOP3.LUT R0, R6.reuse, 0x80, RZ, 0xfc, !PT ;  /* 0x0000008006007812 */ /* 0x040fe200078efcff */
[C---:B-1----:R-:W-:Y:S01]  /*0200*/  IMAD R3, R6.reuse, 0x19, RZ ;  /* 0x0000001906037824 */ /* 0x042fe200078e02ff */
[----:B------:R-:W-:Y:S02]  /*0210*/  ISETP.GE.AND P1, PT, R6, 0x100, PT ;  /* 0x000001000600780c */ /* 0x000fe40003f26270 */
[----:B--2---:R-:W-:Y:S02]  /*0220*/  SEL R8, R4, 0xc61c4000, P0 ;  /* 0xc61c400004087807 */ /* 0x004fe40000000000 */
[----:B------:R-:W-:Y:S02]  /*0230*/  SEL R9, R5, 0xc61c4000, P0 ;  /* 0xc61c400005097807 */ /* 0x000fe40000000000 */
[----:B------:R-:W1:Y:S01]  /*0240*/  LDC.64 R4, c[0x0][0x218] ;  /* 0x00008600ff047b82 */ /* 0x000e620000000a00 */
[----:B------:R-:W-:Y:S02]  /*0250*/  ISETP.GE.AND P0, PT, R0, 0x100, PT ;  /* 0x000001000000780c */ /* 0x000fe40003f06270 */
[----:B------:R-:W-:Y:S05]  /*0260*/  STS.64 [R7], R8 ;  /* 0x0000000807007388 */ /* 0x000fea0000000a00 */
[----:B------:R-:W-:Y:S01]  /*0270*/  BAR.SYNC.DEFER_BLOCKING 0x0 ;  /* 0x0000000000007b1d */ /* 0x000fe20000010000 */
[----:B-1----:R-:W-:-:S05]  /*0280*/  IMAD.WIDE R2, R3, 0x4, R4 ;  /* 0x0000000403027825 */ /* 0x002fca00078e0204 */
[----:B------:R-:W1:Y:S04]  /*0290*/  LDS R11, [R10] ;  /* 0x000000000a0b7984 */ /* 0x000e680000000800 */
[----:B-1----:R1:W-:Y:S01]  /*02a0*/  @!P1 STG.E desc[UR6][R2.64], R11 ;  /* 0x0000000b02009986 */ /* 0x0023e2000c101906 */
[----:B------:R-:W-:Y:S05]  /*02b0*/  @P0 EXIT ;  /* 0x000000000000094d */ /* 0x000fea0003800000 */
[----:B------:R-:W0:Y:S01]  /*02c0*/  LDS R7, [R10+0x200] ;  /* 0x000200000a077984 */ /* 0x000e220000000800 */
[----:B-1----:R-:W-:-:S04]  /*02d0*/  IMAD R3, R0, 0x19, RZ ;  /* 0x0000001900037824 */ /* 0x002fc800078e02ff */
[----:B------:R-:W-:-:S05]  /*02e0*/  IMAD.WIDE R2, R3, 0x4, R4 ;  /* 0x0000000403027825 */ /* 0x000fca00078e0204 */
[----:B0-----:R-:W-:Y:S01]  /*02f0*/  STG.E desc[UR6][R2.64], R7 ;  /* 0x0000000702007986 */ /* 0x001fe2000c101906 */
[----:B------:R-:W-:Y:S05]  /*0300*/  EXIT ;  /* 0x000000000000794d */ /* 0x000fea0003800000 */
.L_x_0:
[----:B------:R-:W-:-:S00]  /*0310*/  BRA `(.L_x_0) ;  /* 0xfffffffc00fc7947 */ /* 0x000fc0000383ffff */
[----:B------:R-:W-:-:S00]  /*0320*/  NOP ;  /* 0x0000000000007918 */ /* 0x000fc00000000000 */
        /* <DEDUP_REMOVED lines=13> */
.L_x_1:


//--------------------- .nv.shared.triton_poi_fused_cat_2 --------------------------
	.section	.nv.shared.triton_poi_fused_cat_2,"aw",@nobits
	.sectionflags	@""
	.align	16
	.zero		1024


//--------------------- .nv.constant0.triton_poi_fused_cat_2 --------------------------
	.section	.nv.constant0.triton_poi_fused_cat_2,"a",@progbits
	.sectionflags	@""
	.align	4
.nv.constant0.triton_poi_fused_cat_2:
	.zero		548
